	.headerflags	@"EF_CUDA_TEXMODE_UNIFIED EF_CUDA_64BIT_ADDRESS EF_CUDA_ACCELERATORS EF_CUDA_SM90 EF_CUDA_VIRTUAL_SM(EF_CUDA_SM90)"
	.elftype	@"ET_EXEC"


//--------------------- .nv.info                  --------------------------
	.section	.nv.info,"",@"SHT_CUDA_INFO"
	.align	4


	//----- nvinfo : EIATTR_REGCOUNT
	.align		4
        /*0000*/ 	.byte	0x04, 0x2f
        /*0002*/ 	.short	(.L_3 - .L_2)
	.align		4
.L_2:
        /*0004*/ 	.word	index@(triton_poi_fused__native_batch_norm_legit_no_training_relu_threshold_backward_26)
        /*0008*/ 	.word	0x00000028


	//----- nvinfo : EIATTR_MIN_STACK_SIZE
	.align		4
.L_3:
        /*000c*/ 	.byte	0x04, 0x12
        /*000e*/ 	.short	(.L_5 - .L_4)
	.align		4
.L_4:
        /*0010*/ 	.word	index@(triton_poi_fused__native_batch_norm_legit_no_training_relu_threshold_backward_26)
        /*0014*/ 	.word	0x00000000


	//----- nvinfo : EIATTR_FRAME_SIZE
	.align		4
.L_5:
        /*0018*/ 	.byte	0x04, 0x11
        /*001a*/ 	.short	(.L_7 - .L_6)
	.align		4
.L_6:
        /*001c*/ 	.word	index@(triton_poi_fused__native_batch_norm_legit_no_training_relu_threshold_backward_26)
        /*0020*/ 	.word	0x00000000


	//----- nvinfo : EIATTR_MIN_STACK_SIZE
	.align		4
.L_7:
        /*0024*/ 	.byte	0x04, 0x12
        /*0026*/ 	.short	(.L_9 - .L_8)
	.align		4
.L_8:
        /*0028*/ 	.word	index@(triton_poi_fused__native_batch_norm_legit_no_training_relu_threshold_backward_26)
        /*002c*/ 	.word	0x00000000
.L_9:


//--------------------- .nv.info.triton_poi_fused__native_batch_norm_legit_no_training_relu_threshold_backward_26 --------------------------
	.section	.nv.info.triton_poi_fused__native_batch_norm_legit_no_training_relu_threshold_backward_26,"",@"SHT_CUDA_INFO"
	.sectionflags	@""
	.align	4


	//----- nvinfo : EIATTR_CUDA_API_VERSION
	.align		4
        /*0000*/ 	.byte	0x04, 0x37
        /*0002*/ 	.short	(.L_11 - .L_10)
.L_10:
        /*0004*/ 	.word	0x0000007c


	//----- nvinfo : EIATTR_KPARAM_INFO
	.align		4
.L_11:
        /*0008*/ 	.byte	0x04, 0x17
        /*000a*/ 	.short	(.L_13 - .L_12)
.L_12:
        /*000c*/ 	.word	0x00000000
        /*0010*/ 	.short	0x0008
        /*0012*/ 	.short	0x003c
        /*0014*/ 	.byte	0x00, 0xf0, 0x11, 0x00


	//----- nvinfo : EIATTR_KPARAM_INFO
	.align		4
.L_13:
        /*0018*/ 	.byte	0x04, 0x17
        /*001a*/ 	.short	(.L_15 - .L_14)
.L_14:
        /*001c*/ 	.word	0x00000000
        /*0020*/ 	.short	0x0007
        /*0022*/ 	.short	0x0038
        /*0024*/ 	.byte	0x00, 0xf0, 0x11, 0x00


	//----- nvinfo : EIATTR_KPARAM_INFO
	.align		4
.L_15:
        /*0028*/ 	.byte	0x04, 0x17
        /*002a*/ 	.short	(.L_17 - .L_16)
.L_16:
        /*002c*/ 	.word	0x00000000
        /*0030*/ 	.short	0x0006
        /*0032*/ 	.short	0x0030
        /*0034*/ 	.byte	0x00, 0xf4, 0x21, 0x00


	//----- nvinfo : EIATTR_KPARAM_INFO
	.align		4
.L_17:
        /*0038*/ 	.byte	0x04, 0x17
        /*003a*/ 	.short	(.L_19 - .L_18)
.L_18:
        /*003c*/ 	.word	0x00000000
        /*0040*/ 	.short	0x0005
        /*0042*/ 	.short	0x0028
        /*0044*/ 	.byte	0x00, 0xf4, 0x21, 0x00


	//----- nvinfo : EIATTR_KPARAM_INFO
	.align		4
.L_19:
        /*0048*/ 	.byte	0x04, 0x17
        /*004a*/ 	.short	(.L_21 - .L_20)
.L_20:
        /*004c*/ 	.word	0x00000000
        /*0050*/ 	.short	0x0004
        /*0052*/ 	.short	0x0020
        /*0054*/ 	.byte	0x00, 0xf4, 0x21, 0x00


	//----- nvinfo : EIATTR_KPARAM_INFO
	.align		4
.L_21:
        /*0058*/ 	.byte	0x04, 0x17
        /*005a*/ 	.short	(.L_23 - .L_22)
.L_22:
        /*005c*/ 	.word	0x00000000
        /*0060*/ 	.short	0x0003
        /*0062*/ 	.short	0x0018
        /*0064*/ 	.byte	0x00, 0xf4, 0x21, 0x00


	//----- nvinfo : EIATTR_KPARAM_INFO
	.align		4
.L_23:
        /*0068*/ 	.byte	0x04, 0x17
        /*006a*/ 	.short	(.L_25 - .L_24)
.L_24:
        /*006c*/ 	.word	0x00000000
        /*0070*/ 	.short	0x0002
        /*0072*/ 	.short	0x0010
        /*0074*/ 	.byte	0x00, 0xf4, 0x21, 0x00


	//----- nvinfo : EIATTR_KPARAM_INFO
	.align		4
.L_25:
        /*0078*/ 	.byte	0x04, 0x17
        /*007a*/ 	.short	(.L_27 - .L_26)
.L_26:
        /*007c*/ 	.word	0x00000000
        /*0080*/ 	.short	0x0001
        /*0082*/ 	.short	0x0008
        /*0084*/ 	.byte	0x00, 0xf4, 0x21, 0x00


	//----- nvinfo : EIATTR_KPARAM_INFO
	.align		4
.L_27:
        /*0088*/ 	.byte	0x04, 0x17
        /*008a*/ 	.short	(.L_29 - .L_28)
.L_28:
        /*008c*/ 	.word	0x00000000
        /*0090*/ 	.short	0x0000
        /*0092*/ 	.short	0x0000
        /*0094*/ 	.byte	0x00, 0xf4, 0x21, 0x00


	//----- nvinfo : EIATTR_SPARSE_MMA_MASK
	.align		4
.L_29:
        /*0098*/ 	.byte	0x03, 0x50
        /*009a*/ 	.short	0x0000


	//----- nvinfo : EIATTR_MAXREG_COUNT
	.align		4
        /*009c*/ 	.byte	0x03, 0x1b
        /*009e*/ 	.short	0x00ff


	//----- nvinfo : EIATTR_EXIT_INSTR_OFFSETS
	.align		4
        /*00a0*/ 	.byte	0x04, 0x1c
        /*00a2*/ 	.short	(.L_31 - .L_30)


	//   ....[0]....
.L_30:
        /*00a4*/ 	.word	0x00001830


	//   ....[1]....
        /*00a8*/ 	.word	0x00001850


	//----- nvinfo : EIATTR_REQNTID
	.align		4
.L_31:
        /*00ac*/ 	.byte	0x04, 0x10
        /*00ae*/ 	.short	(.L_33 - .L_32)
.L_32:
        /*00b0*/ 	.word	0x00000100
        /*00b4*/ 	.word	0x00000001
        /*00b8*/ 	.word	0x00000001


	//----- nvinfo : EIATTR_CBANK_PARAM_SIZE
	.align		4
.L_33:
        /*00bc*/ 	.byte	0x03, 0x19
        /*00be*/ 	.short	0x0040


	//----- nvinfo : EIATTR_PARAM_CBANK
	.align		4
        /*00c0*/ 	.byte	0x04, 0x0a
        /*00c2*/ 	.short	(.L_35 - .L_34)
	.align		4
.L_34:
        /*00c4*/ 	.word	index@(.nv.constant0.triton_poi_fused__native_batch_norm_legit_no_training_relu_threshold_backward_26)
        /*00c8*/ 	.short	0x0210
        /*00ca*/ 	.short	0x0040


	//----- nvinfo : EIATTR_SW_WAR
	.align		4
.L_35:
        /*00cc*/ 	.byte	0x04, 0x36
        /*00ce*/ 	.short	(.L_37 - .L_36)
.L_36:
        /*00d0*/ 	.word	0x00000008
.L_37:


//--------------------- .nv.callgraph             --------------------------
	.section	.nv.callgraph,"",@"SHT_CUDA_CALLGRAPH"
	.align	4
	.sectionentsize	8
	.align		4
        /*0000*/ 	.word	0x00000000
	.align		4
        /*0004*/ 	.word	0xffffffff
	.align		4
        /*0008*/ 	.word	0x00000000
	.align		4
        /*000c*/ 	.word	0xfffffffe
	.align		4
        /*0010*/ 	.word	0x00000000
	.align		4
        /*0014*/ 	.word	0xfffffffd
	.align		4
        /*0018*/ 	.word	0x00000000
	.align		4
        /*001c*/ 	.word	0xfffffffc


//--------------------- .nv.constant4             --------------------------
	.section	.nv.constant4,"a",@progbits
	.align	8
	.align		8
.nv.constant4:
        /*0000*/ 	.dword	_$_str
	.align		8
        /*0008*/ 	.dword	_$_str_$_2


//--------------------- .text.triton_poi_fused__native_batch_norm_legit_no_training_relu_threshold_backward_26 --------------------------
	.section	.text.triton_poi_fused__native_batch_norm_legit_no_training_relu_threshold_backward_26,"ax",@progbits
	.sectionflags	@"SHF_BARRIERS=1"
	.align	128
        .global         triton_poi_fused__native_batch_norm_legit_no_training_relu_threshold_backward_26
        .type           triton_poi_fused__native_batch_norm_legit_no_training_relu_threshold_backward_26,@function
        .size           triton_poi_fused__native_batch_norm_legit_no_training_relu_threshold_backward_26,(.L_x_1 - triton_poi_fused__native_batch_norm_legit_no_training_relu_threshold_backward_26)
        .other          triton_poi_fused__native_batch_norm_legit_no_training_relu_threshold_backward_26,@"STO_CUDA_ENTRY STV_DEFAULT"
triton_poi_fused__native_batch_norm_legit_no_training_relu_threshold_backward_26:
.text.triton_poi_fused__native_batch_norm_legit_no_training_relu_threshold_backward_26:
[----:B------:R-:W0:Y:S01]  /*0000*/  LDC R1, c[0x0][0x28] ;  /* 0x00000a00ff017b82 */ /* 0x000e220000000800 */
[----:B------:R-:W1:Y:S07]  /*0010*/  S2R R4, SR_TID.X ;  /* 0x0000000000047919 */ /* 0x000e6e0000002100 */
[----:B------:R-:W2:Y:S01]  /*0020*/  LDC.64 R20, c[0x0][0x210] ;  /* 0x00008400ff147b82 */ /* 0x000ea20000000a00 */
[----:B------:R-:W-:Y:S02]  /*0030*/  CS2R R16, SRZ ;  /* 0x0000000000107805 */ /* 0x000fe4000001ff00 */
[----:B------:R-:W-:Y:S01]  /*0040*/  CS2R R18, SRZ ;  /* 0x0000000000127805 */ /* 0x000fe2000001ff00 */
[----:B------:R-:W3:Y:S01]  /*0050*/  S2R R5, SR_CTAID.Y ;  /* 0x0000000000057919 */ /* 0x000ee20000002600 */
[----:B------:R-:W-:Y:S01]  /*0060*/  CS2R R22, SRZ ;  /* 0x0000000000167805 */ /* 0x000fe2000001ff00 */
[----:B------:R-:W-:Y:S01]  /*0070*/  ULDC.64 UR6, c[0x0][0x208] ;  /* 0x0000820000067ab9 */ /* 0x000fe20000000a00 */
[----:B------:R-:W4:Y:S01]  /*0080*/  S2R R6, SR_CTAID.X ;  /* 0x0000000000067919 */ /* 0x000f220000002500 */
[----:B------:R-:W5:Y:S08]  /*0090*/  S2UR UR5, SR_CgaCtaId ;  /* 0x00000000000579c3 */ /* 0x000f700000008800 */
[----:B------:R-:W2:Y:S01]  /*00a0*/  LDC.64 R30, c[0x0][0x220] ;  /* 0x00008800ff1e7b82 */ /* 0x000ea20000000a00 */
[----:B-1----:R-:W-:Y:S01]  /*00b0*/  IMAD.SHL.U32 R2, R4, 0x10, RZ ;  /* 0x0000001004027824 */ /* 0x002fe200078e00ff */
[----:B------:R-:W-:-:S02]  /*00c0*/  SHF.R.U32.HI R7, RZ, 0x4, R4 ;  /* 0x00000004ff077819 */ /* 0x000fc40000011604 */
[--C-:B---3--:R-:W-:Y:S02]  /*00d0*/  SHF.R.S32.HI R28, RZ, 0x17, R5.reuse ;  /* 0x00000017ff1c7819 */ /* 0x108fe40000011405 */
[----:B------:R-:W-:Y:S02]  /*00e0*/  LOP3.LUT R0, R2, 0xf0, RZ, 0xc0, !PT ;  /* 0x000000f002007812 */ /* 0x000fe400078ec0ff */
[----:B------:R-:W-:Y:S02]  /*00f0*/  SGXT R28, R28, 0x1 ;  /* 0x000000011c1c781a */ /* 0x000fe40000000200 */
[----:B------:R-:W-:-:S04]  /*0100*/  PRMT R0, R0, 0x6540, R5 ;  /* 0x0000654000007816 */ /* 0x000fc80000000005 */
[----:B------:R-:W-:Y:S02]  /*0110*/  SHF.R.S32.HI R3, RZ, 0x1f, R0 ;  /* 0x0000001fff037819 */ /* 0x000fe40000011400 */
[----:B------:R-:W-:Y:S02]  /*0120*/  LOP3.LUT R9, R0, 0x8, RZ, 0xfc, !PT ;  /* 0x0000000800097812 */ /* 0x000fe400078efcff */
[----:B------:R-:W-:Y:S01]  /*0130*/  LEA.HI R8, R3, R0, RZ, 0x9 ;  /* 0x0000000003087211 */ /* 0x000fe200078f48ff */
[----:B----4-:R-:W-:Y:S01]  /*0140*/  IMAD.SHL.U32 R3, R6, 0x10, RZ ;  /* 0x0000001006037824 */ /* 0x010fe200078e00ff */
[----:B------:R-:W-:Y:S02]  /*0150*/  SGXT.U32 R6, R7, 0x4 ;  /* 0x000000040706781a */ /* 0x000fe40000000000 */
[----:B------:R-:W-:Y:S01]  /*0160*/  LOP3.LUT R11, R0, 0xc, RZ, 0xfc, !PT ;  /* 0x0000000c000b7812 */ /* 0x000fe200078efcff */
[----:B------:R-:W-:Y:S01]  /*0170*/  IMAD.SHL.U32 R7, R8, 0x20, RZ ;  /* 0x0000002008077824 */ /* 0x000fe200078e00ff */
[----:B------:R-:W-:-:S02]  /*0180*/  LOP3.LUT R6, R3, R6, RZ, 0xfc, !PT ;  /* 0x0000000603067212 */ /* 0x000fc400078efcff */
[----:B------:R-:W-:Y:S02]  /*0190*/  LEA.HI R10, R28, R9, RZ, 0x9 ;  /* 0x000000091c0a7211 */ /* 0x000fe400078f48ff */
[----:B------:R-:W-:Y:S02]  /*01a0*/  LOP3.LUT R7, R7, 0xffffc000, RZ, 0xc0, !PT ;  /* 0xffffc00007077812 */ /* 0x000fe400078ec0ff */
[----:B------:R-:W-:Y:S02]  /*01b0*/  ISETP.GE.AND P0, PT, R6, 0x20, PT ;  /* 0x000000200600780c */ /* 0x000fe40003f06270 */
[----:B------:R-:W-:Y:S01]  /*01c0*/  LEA.HI R12, R28, R11, RZ, 0x9 ;  /* 0x0000000b1c0c7211 */ /* 0x000fe200078f48ff */
[----:B------:R-:W-:Y:S01]  /*01d0*/  IMAD R14, R6, 0x200, R7 ;  /* 0x00000200060e7824 */ /* 0x000fe200078e0207 */
[----:B------:R-:W-:Y:S02]  /*01e0*/  LOP3.LUT R7, R0, 0x4, RZ, 0xfc, !PT ;  /* 0x0000000400077812 */ /* 0x000fe400078efcff */
[----:B------:R-:W-:-:S02]  /*01f0*/  LOP3.LUT R13, R8, 0xfffffe00, RZ, 0xc0, !PT ;  /* 0xfffffe00080d7812 */ /* 0x000fc400078ec0ff */
[-C--:B------:R-:W-:Y:S02]  /*0200*/  LEA.HI R6, R28, R7.reuse, RZ, 0x9 ;  /* 0x000000071c067211 */ /* 0x080fe400078f48ff */
[----:B------:R-:W-:Y:S02]  /*0210*/  LOP3.LUT R10, R10, 0xfffffe00, RZ, 0xc0, !PT ;  /* 0xfffffe000a0a7812 */ /* 0x000fe400078ec0ff */
[----:B------:R-:W-:Y:S02]  /*0220*/  LOP3.LUT R6, R6, 0xfffffe00, RZ, 0xc0, !PT ;  /* 0xfffffe0006067812 */ /* 0x000fe400078ec0ff */
[----:B------:R-:W-:Y:S02]  /*0230*/  LOP3.LUT R12, R12, 0xfffffe00, RZ, 0xc0, !PT ;  /* 0xfffffe000c0c7812 */ /* 0x000fe400078ec0ff */
[C---:B------:R-:W-:Y:S02]  /*0240*/  IADD3 R27, R14.reuse, R7, -R6 ;  /* 0x000000070e1b7210 */ /* 0x040fe40007ffe806 */
[----:B------:R-:W-:-:S02]  /*0250*/  IADD3 R0, R14, R0, -R13 ;  /* 0x000000000e007210 */ /* 0x000fc40007ffe80d */
[C---:B------:R-:W-:Y:S01]  /*0260*/  IADD3 R25, R14.reuse, R9, -R10 ;  /* 0x000000090e197210 */ /* 0x040fe20007ffe80a */
[----:B--2---:R-:W-:Y:S01]  /*0270*/  IMAD.WIDE R26, R27, 0x4, R20 ;  /* 0x000000041b1a7825 */ /* 0x004fe200078e0214 */
[----:B------:R-:W-:Y:S02]  /*0280*/  IADD3 R7, R14, R11, -R12 ;  /* 0x0000000b0e077210 */ /* 0x000fe40007ffe80c */
[----:B------:R-:W-:Y:S02]  /*0290*/  CS2R R8, SRZ ;  /* 0x0000000000087805 */ /* 0x000fe4000001ff00 */
[----:B------:R-:W-:Y:S01]  /*02a0*/  CS2R R10, SRZ ;  /* 0x00000000000a7805 */ /* 0x000fe2000001ff00 */
[--C-:B------:R-:W-:Y:S01]  /*02b0*/  IMAD.WIDE R24, R25, 0x4, R20.reuse ;  /* 0x0000000419187825 */ /* 0x100fe200078e0214 */
[----:B------:R-:W-:Y:S02]  /*02c0*/  CS2R R12, SRZ ;  /* 0x00000000000c7805 */ /* 0x000fe4000001ff00 */
[----:B------:R-:W-:Y:S01]  /*02d0*/  CS2R R14, SRZ ;  /* 0x00000000000e7805 */ /* 0x000fe2000001ff00 */
[--C-:B------:R-:W-:Y:S01]  /*02e0*/  IMAD.WIDE R6, R7, 0x4, R20.reuse ;  /* 0x0000000407067825 */ /* 0x100fe200078e0214 */
[----:B------:R1:W2:Y:S03]  /*02f0*/  @!P0 LDG.E.EL.128 R16, desc[UR6][R24.64] ;  /* 0x0000000618108981 */ /* 0x0002a6000c2e1d00 */
[----:B------:R-:W-:Y:S01]  /*0300*/  IMAD.WIDE R32, R0, 0x4, R20 ;  /* 0x0000000400207825 */ /* 0x000fe200078e0214 */
[----:B------:R-:W-:Y:S01]  /*0310*/  CS2R R20, SRZ ;  /* 0x0000000000147805 */ /* 0x000fe2000001ff00 */
[----:B------:R-:W3:Y:S04]  /*0320*/  @!P0 LDG.E.EL.128 R12, desc[UR6][R26.64] ;  /* 0x000000061a0c8981 */ /* 0x000ee8000c2e1d00 */
[----:B------:R4:W3:Y:S01]  /*0330*/  @!P0 LDG.E.EL.128 R8, desc[UR6][R32.64] ;  /* 0x0000000620088981 */ /* 0x0008e2000c2e1d00 */
[----:B------:R-:W-:Y:S01]  /*0340*/  LOP3.LUT R35, R4, 0xf0, RZ, 0xc0, !PT ;  /* 0x000000f004237812 */ /* 0x000fe200078ec0ff */
[----:B------:R-:W-:Y:S01]  /*0350*/  UMOV UR4, 0x400 ;  /* 0x0000040000047882 */ /* 0x000fe20000000000 */
[----:B------:R-:W-:Y:S01]  /*0360*/  LOP3.LUT R2, R2, 0xff0, RZ, 0xc0, !PT ;  /* 0x00000ff002027812 */ /* 0x000fe200078ec0ff */
[----:B------:R4:W3:Y:S01]  /*0370*/  @!P0 LDG.E.EL.128 R20, desc[UR6][R6.64] ;  /* 0x0000000606148981 */ /* 0x0008e2000c2e1d00 */
[----:B-----5:R-:W-:Y:S01]  /*0380*/  UPRMT UR4, UR5, 0x654, UR4 ;  /* 0x0000065405047896 */ /* 0x020fe20008000004 */
[----:B------:R-:W-:Y:S01]  /*0390*/  PRMT R29, R4, 0x6540, R5 ;  /* 0x00006540041d7816 */ /* 0x000fe20000000005 */
[----:B-1----:R-:W1:Y:S01]  /*03a0*/  LDC.64 R24, c[0x0][0x218] ;  /* 0x00008600ff187b82 */ /* 0x002e620000000a00 */
[----:B------:R-:W-:-:S05]  /*03b0*/  IMAD.IADD R2, R2, 0x1, R35 ;  /* 0x0000000102027824 */ /* 0x000fca00078e0223 */
[----:B----4-:R-:W-:Y:S02]  /*03c0*/  LEA R32, R2, UR4, 0x2 ;  /* 0x0000000402207c11 */ /* 0x010fe4000f8e10ff */
[----:B------:R-:W-:-:S04]  /*03d0*/  LEA.HI R28, R28, R29, RZ, 0x9 ;  /* 0x0000001d1c1c7211 */ /* 0x000fc800078f48ff */
[----:B------:R-:W-:-:S05]  /*03e0*/  LOP3.LUT R28, R28, 0xfffffe00, RZ, 0xc0, !PT ;  /* 0xfffffe001c1c7812 */ /* 0x000fca00078ec0ff */
[----:B0-----:R-:W-:Y:S02]  /*03f0*/  IMAD.IADD R7, R29, 0x1, -R28 ;  /* 0x000000011d077824 */ /* 0x001fe400078e0a1c */
[----:B------:R-:W0:Y:S02]  /*0400*/  LDC.64 R28, c[0x0][0x228] ;  /* 0x00008a00ff1c7b82 */ /* 0x000e240000000a00 */
[----:B------:R-:W-:-:S06]  /*0410*/  IMAD.WIDE R26, R7, 0x4, R30 ;  /* 0x00000004071a7825 */ /* 0x000fcc00078e021e */
[----:B------:R-:W4:Y:S01]  /*0420*/  LDC.64 R30, c[0x0][0x230] ;  /* 0x00008c00ff1e7b82 */ /* 0x000f220000000a00 */
[----:B-1----:R-:W-:-:S04]  /*0430*/  IMAD.WIDE R24, R7, 0x4, R24 ;  /* 0x0000000407187825 */ /* 0x002fc800078e0218 */
[C---:B----4-:R-:W-:Y:S01]  /*0440*/  IMAD.WIDE R30, R7.reuse, 0x4, R30 ;  /* 0x00000004071e7825 */ /* 0x050fe200078e021e */
[----:B--2---:R-:W-:Y:S04]  /*0450*/  STS.128 [R32+0x20], R16 ;  /* 0x0000201020007388 */ /* 0x004fe80000000c00 */
[----:B---3--:R-:W-:Y:S04]  /*0460*/  STS.128 [R32+0x10], R12 ;  /* 0x0000100c20007388 */ /* 0x008fe80000000c00 */
[----:B------:R0:W-:Y:S04]  /*0470*/  STS.128 [R32], R8 ;  /* 0x0000000820007388 */ /* 0x0001e80000000c00 */
[----:B------:R1:W-:Y:S01]  /*0480*/  STS.128 [R32+0x30], R20 ;  /* 0x0000301420007388 */ /* 0x0003e20000000c00 */
[----:B------:R-:W-:Y:S06]  /*0490*/  BAR.SYNC.DEFER_BLOCKING 0x0 ;  /* 0x0000000000007b1d */ /* 0x000fec0000010000 */
[----:B------:R-:W2:Y:S04]  /*04a0*/  LDG.E.EL R26, desc[UR6][R26.64] ;  /* 0x000000061a1a7981 */ /* 0x000ea8000c2e1900 */
[----:B------:R3:W4:Y:S01]  /*04b0*/  LDG.E.EL R6, desc[UR6][R24.64] ;  /* 0x0000000618067981 */ /* 0x000722000c2e1900 */
[----:B0-----:R-:W-:-:S03]  /*04c0*/  IMAD.WIDE R8, R7, 0x4, R28 ;  /* 0x0000000407087825 */ /* 0x001fc600078e021c */
[----:B------:R-:W5:Y:S04]  /*04d0*/  LDG.E.EL R30, desc[UR6][R30.64] ;  /* 0x000000061e1e7981 */ /* 0x000f68000c2e1900 */
[----:B------:R0:W5:Y:S01]  /*04e0*/  LDG.E.EL R11, desc[UR6][R8.64] ;  /* 0x00000006080b7981 */ /* 0x000162000c2e1900 */
[----:B------:R-:W-:-:S04]  /*04f0*/  LOP3.LUT R7, R4, 0xff, RZ, 0xc0, !PT ;  /* 0x000000ff04077812 */ /* 0x000fc800078ec0ff */
[----:B------:R-:W-:-:S05]  /*0500*/  LEA R10, R7, UR4, 0x2 ;  /* 0x00000004070a7c11 */ /* 0x000fca000f8e10ff */
[----:B------:R-:W4:Y:S04]  /*0510*/  LDS R29, [R10] ;  /* 0x000000000a1d7984 */ /* 0x000f280000000800 */
[----:B------:R-:W0:Y:S04]  /*0520*/  LDS R12, [R10+0x1100] ;  /* 0x001100000a0c7984 */ /* 0x000e280000000800 */
[----:B------:R-:W0:Y:S04]  /*0530*/  LDS R32, [R10+0x2200] ;  /* 0x002200000a207984 */ /* 0x000e280000000800 */
[----:B------:R-:W0:Y:S04]  /*0540*/  LDS R37, [R10+0x440] ;  /* 0x000440000a257984 */ /* 0x000e280000000800 */
[----:B------:R-:W1:Y:S04]  /*0550*/  LDS R36, [R10+0x3300] ;  /* 0x003300000a247984 */ /* 0x000e680000000800 */
[----:B---3--:R-:W3:Y:S04]  /*0560*/  LDS R24, [R10+0x3b80] ;  /* 0x003b80000a187984 */ /* 0x008ee80000000800 */
[----:B------:R-:W1:Y:S04]  /*0570*/  LDS R35, [R10+0x1540] ;  /* 0x001540000a237984 */ /* 0x000e680000000800 */
[----:B------:R-:W1:Y:S04]  /*0580*/  LDS R33, [R10+0x2640] ;  /* 0x002640000a217984 */ /* 0x000e680000000800 */
[----:B------:R-:W1:Y:S04]  /*0590*/  LDS R27, [R10+0x3740] ;  /* 0x003740000a1b7984 */ /* 0x000e680000000800 */
[----:B------:R-:W1:Y:S04]  /*05a0*/  LDS R23, [R10+0x880] ;  /* 0x000880000a177984 */ /* 0x000e680000000800 */
[----:B------:R-:W1:Y:S04]  /*05b0*/  LDS R25, [R10+0x3fc0] ;  /* 0x003fc0000a197984 */ /* 0x000e680000000800 */
[----:B------:R-:W1:Y:S04]  /*05c0*/  LDS R21, [R10+0xcc0] ;  /* 0x000cc0000a157984 */ /* 0x000e680000000800 */
[----:B------:R-:W2:Y:S04]  /*05d0*/  LDS R15, [R10+0x1980] ;  /* 0x001980000a0f7984 */ /* 0x000ea80000000800 */
[----:B0-----:R-:W-:Y:S01]  /*05e0*/  LDS R9, [R10+0x2a80] ;  /* 0x002a80000a097984 */ /* 0x001fe20000000800 */
[----:B------:R-:W0:Y:S03]  /*05f0*/  S2UR UR4, SR_CgaCtaId ;  /* 0x00000000000479c3 */ /* 0x000e260000008800 */
[----:B------:R-:W-:Y:S01]  /*0600*/  LDS R7, [R10+0x2ec0] ;  /* 0x002ec0000a077984 */ /* 0x000fe20000000800 */
[----:B------:R-:W-:Y:S01]  /*0610*/  IMAD.MOV.U32 R8, RZ, RZ, 0x3e800000 ;  /* 0x3e800000ff087424 */ /* 0x000fe200078e00ff */
[----:B------:R-:W-:Y:S01]  /*0620*/  UMOV UR5, 0x400 ;  /* 0x0000040000057882 */ /* 0x000fe20000000000 */
[----:B------:R-:W-:-:S05]  /*0630*/  IMAD.SHL.U32 R16, R4, 0x10, RZ ;  /* 0x0000001004107824 */ /* 0x000fca00078e00ff */
[----:B------:R-:W-:Y:S01]  /*0640*/  LOP3.LUT R16, R16, 0xff0, RZ, 0xc0, !PT ;  /* 0x00000ff010107812 */ /* 0x000fe200078ec0ff */
[----:B0-----:R-:W-:-:S06]  /*0650*/  UPRMT UR4, UR4, 0x654, UR5 ;  /* 0x0000065404047896 */ /* 0x001fcc0008000005 */
[C---:B------:R-:W-:Y:S01]  /*0660*/  LEA.HI R17, R16.reuse, UR4, RZ, 0x1e ;  /* 0x0000000410117c11 */ /* 0x040fe2000f8ff0ff */
[----:B-1----:R-:W0:Y:S04]  /*0670*/  S2R R20, SR_TID.X ;  /* 0x0000000000147919 */ /* 0x002e280000002100 */
[----:B------:R-:W-:Y:S02]  /*0680*/  IMAD R17, R16, 0x4, R17 ;  /* 0x0000000410117824 */ /* 0x000fe400078e0211 */
[----:B0-----:R-:W-:-:S05]  /*0690*/  IMAD.SHL.U32 R20, R20, 0x4, RZ ;  /* 0x0000000414147824 */ /* 0x001fca00078e00ff */
[----:B------:R-:W-:Y:S01]  /*06a0*/  LOP3.LUT R20, R20, 0x3fc, RZ, 0xc0, !PT ;  /* 0x000003fc14147812 */ /* 0x000fe200078ec0ff */
[----:B--2---:R-:W-:-:S04]  /*06b0*/  FADD R13, R26, 9.9999997473787516356e-06 ;  /* 0x3727c5ac1a0d7421 */ /* 0x004fc80000000000 */
[----:B------:R0:W1:Y:S02]  /*06c0*/  MUFU.SQRT R14, R13 ;  /* 0x0000000d000e7308 */ /* 0x0000640000002000 */
[----:B0-----:R-:W0:Y:S01]  /*06d0*/  LDS R13, [R10+0x1dc0] ;  /* 0x001dc0000a0d7984 */ /* 0x001e220000000800 */
[C---:B-1----:R-:W-:Y:S02]  /*06e0*/  FSETP.GT.AND P1, PT, R14.reuse, 8.50705917302346158658e+37, PT ;  /* 0x7e8000000e00780b */ /* 0x042fe40003f24000 */
[----:B------:R-:W-:-:S11]  /*06f0*/  FSETP.GEU.AND P2, PT, R14, 1.175494350822287508e-38, PT ;  /* 0x008000000e00780b */ /* 0x000fd60003f4e000 */
[----:B------:R-:W-:-:S04]  /*0700*/  @P1 FMUL R14, R14, 0.25 ;  /* 0x3e8000000e0e1820 */ /* 0x000fc80000400000 */
[----:B------:R-:W-:-:S04]  /*0710*/  @!P2 FMUL R14, R14, 16777216 ;  /* 0x4b8000000e0ea820 */ /* 0x000fc80000400000 */
[----:B------:R-:W1:Y:S01]  /*0720*/  MUFU.RCP R19, R14 ;  /* 0x0000000e00137308 */ /* 0x000e620000001000 */
[----:B------:R-:W-:Y:S01]  /*0730*/  FSEL R8, R8, 1, P1 ;  /* 0x3f80000008087808 */ /* 0x000fe20000800000 */
[--C-:B----4-:R-:W-:Y:S01]  /*0740*/  FADD R31, R29, -R6.reuse ;  /* 0x800000061d1f7221 */ /* 0x110fe20000000000 */
[----:B------:R-:W-:-:S03]  /*0750*/  FADD R29, R12, -R6 ;  /* 0x800000060c1d7221 */ /* 0x000fc60000000000 */
[----:B------:R-:W-:Y:S01]  /*0760*/  @!P2 FMUL R8, R8, 16777216 ;  /* 0x4b8000000808a820 */ /* 0x000fe20000400000 */
[--C-:B------:R-:W-:Y:S01]  /*0770*/  FADD R32, R32, -R6.reuse ;  /* 0x8000000620207221 */ /* 0x100fe20000000000 */
[--C-:B------:R-:W-:Y:S01]  /*0780*/  FADD R12, R37, -R6.reuse ;  /* 0x80000006250c7221 */ /* 0x100fe20000000000 */
[--C-:B------:R-:W-:Y:S01]  /*0790*/  FADD R36, R36, -R6.reuse ;  /* 0x8000000624247221 */ /* 0x100fe20000000000 */
[--C-:B---3--:R-:W-:Y:S01]  /*07a0*/  FADD R24, R24, -R6.reuse ;  /* 0x8000000618187221 */ /* 0x108fe20000000000 */
[----:B-1----:R-:W-:Y:S01]  /*07b0*/  FMUL R19, R19, R8 ;  /* 0x0000000813137220 */ /* 0x002fe20000400000 */
[--C-:B------:R-:W-:Y:S01]  /*07c0*/  FADD R34, R35, -R6.reuse ;  /* 0x8000000623227221 */ /* 0x100fe20000000000 */
[--C-:B------:R-:W-:Y:S01]  /*07d0*/  FADD R28, R33, -R6.reuse ;  /* 0x80000006211c7221 */ /* 0x100fe20000000000 */
[--C-:B------:R-:W-:Y:S01]  /*07e0*/  FADD R26, R27, -R6.reuse ;  /* 0x800000061b1a7221 */ /* 0x100fe20000000000 */
[C---:B------:R-:W-:Y:S01]  /*07f0*/  FMUL R31, R19.reuse, R31 ;  /* 0x0000001f131f7220 */ /* 0x040fe20000400000 */
[C---:B------:R-:W-:Y:S01]  /*0800*/  FMUL R29, R19.reuse, R29 ;  /* 0x0000001d131d7220 */ /* 0x040fe20000400000 */
[C---:B------:R-:W-:Y:S01]  /*0810*/  FMUL R32, R19.reuse, R32 ;  /* 0x0000002013207220 */ /* 0x040fe20000400000 */
[----:B------:R-:W-:Y:S01]  /*0820*/  FMUL R12, R19, R12 ;  /* 0x0000000c130c7220 */ /* 0x000fe20000400000 */
[--C-:B------:R-:W-:Y:S01]  /*0830*/  FADD R18, R23, -R6.reuse ;  /* 0x8000000617127221 */ /* 0x100fe20000000000 */
[--C-:B------:R-:W-:Y:S01]  /*0840*/  FADD R22, R25, -R6.reuse ;  /* 0x8000000619167221 */ /* 0x100fe20000000000 */
[--C-:B------:R-:W-:Y:S01]  /*0850*/  FADD R16, R21, -R6.reuse ;  /* 0x8000000615107221 */ /* 0x100fe20000000000 */
[--C-:B------:R-:W-:Y:S01]  /*0860*/  FADD R14, R15, -R6.reuse ;  /* 0x800000060f0e7221 */ /* 0x100fe20000000000 */
[--C-:B0-----:R-:W-:Y:S01]  /*0870*/  FADD R10, R13, -R6.reuse ;  /* 0x800000060d0a7221 */ /* 0x101fe20000000000 */
[--C-:B------:R-:W-:Y:S01]  /*0880*/  FADD R8, R9, -R6.reuse ;  /* 0x8000000609087221 */ /* 0x100fe20000000000 */
[----:B------:R-:W-:Y:S01]  /*0890*/  FADD R6, R7, -R6 ;  /* 0x8000000607067221 */ /* 0x000fe20000000000 */
[C-C-:B-----5:R-:W-:Y:S01]  /*08a0*/  FFMA R31, R11.reuse, R31, R30.reuse ;  /* 0x0000001f0b1f7223 */ /* 0x160fe2000000001e */
[C-C-:B------:R-:W-:Y:S01]  /*08b0*/  FFMA R29, R11.reuse, R29, R30.reuse ;  /* 0x0000001d0b1d7223 */ /* 0x140fe2000000001e */
[C-C-:B------:R-:W-:Y:S01]  /*08c0*/  FFMA R32, R11.reuse, R32, R30.reuse ;  /* 0x000000200b207223 */ /* 0x140fe2000000001e */
[--C-:B------:R-:W-:Y:S01]  /*08d0*/  FFMA R12, R11, R12, R30.reuse ;  /* 0x0000000c0b0c7223 */ /* 0x100fe2000000001e */
[C---:B------:R-:W-:Y:S01]  /*08e0*/  FMUL R13, R19.reuse, R36 ;  /* 0x00000024130d7220 */ /* 0x040fe20000400000 */
        /* <DEDUP_REMOVED lines=10> */
[----:B------:R-:W-:Y:S01]  /*0990*/  FMUL R19, R19, R6 ;  /* 0x0000000613137220 */ /* 0x000fe20000400000 */
[C-C-:B------:R-:W-:Y:S01]  /*09a0*/  FFMA R13, R11.reuse, R13, R30.reuse ;  /* 0x0000000d0b0d7223 */ /* 0x140fe2000000001e */
[C-C-:B------:R-:W-:Y:S01]  /*09b0*/  FFMA R24, R11.reuse, R24, R30.reuse ;  /* 0x000000180b187223 */ /* 0x140fe2000000001e */
[C-C-:B------:R-:W-:Y:S01]  /*09c0*/  FFMA R27, R11.reuse, R27, R30.reuse ;  /* 0x0000001b0b1b7223 */ /* 0x140fe2000000001e */
[C-C-:B------:R-:W-:Y:S01]  /*09d0*/  FFMA R26, R11.reuse, R37, R30.reuse ;  /* 0x000000250b1a7223 */ /* 0x140fe2000000001e */
[C-C-:B------:R-:W-:Y:S01]  /*09e0*/  FFMA R14, R11.reuse, R35, R30.reuse ;  /* 0x000000230b0e7223 */ /* 0x140fe2000000001e */
[----:B------:R-:W-:Y:S01]  /*09f0*/  FFMA R6, R11, R21, R30 ;  /* 0x000000150b067223 */ /* 0x000fe2000000001e */
[----:B------:R-:W-:-:S02]  /*0a00*/  FSETP.GEU.AND P1, PT, R31, RZ, PT ;  /* 0x000000ff1f00720b */ /* 0x000fc40003f2e000 */
[----:B------:R-:W-:Y:S02]  /*0a10*/  FSETP.GEU.AND P6, PT, R29, RZ, PT ;  /* 0x000000ff1d00720b */ /* 0x000fe40003fce000 */
[----:B------:R-:W-:Y:S02]  /*0a20*/  FSETP.GEU.AND P3, PT, R32, RZ, PT ;  /* 0x000000ff2000720b */ /* 0x000fe40003f6e000 */
[----:B------:R-:W-:Y:S01]  /*0a30*/  FSETP.GEU.AND P5, PT, R12, RZ, PT ;  /* 0x000000ff0c00720b */ /* 0x000fe20003fae000 */
[C-C-:B------:R-:W-:Y:S01]  /*0a40*/  FFMA R28, R11.reuse, R23, R30.reuse ;  /* 0x000000170b1c7223 */ /* 0x140fe2000000001e */
[C-C-:B------:R-:W-:Y:S01]  /*0a50*/  FFMA R25, R11.reuse, R25, R30.reuse ;  /* 0x000000190b197223 */ /* 0x140fe2000000001e */
[C-C-:B------:R-:W-:Y:S01]  /*0a60*/  FFMA R15, R11.reuse, R15, R30.reuse ;  /* 0x0000000f0b0f7223 */ /* 0x140fe2000000001e */
[C-C-:B------:R-:W-:Y:S01]  /*0a70*/  FFMA R33, R11.reuse, R33, R30.reuse ;  /* 0x000000210b217223 */ /* 0x140fe2000000001e */
[--C-:B------:R-:W-:Y:S01]  /*0a80*/  FFMA R7, R11, R7, R30.reuse ;  /* 0x000000070b077223 */ /* 0x100fe2000000001e */
[----:B------:R-:W-:Y:S01]  /*0a90*/  FSEL R31, R31, RZ, P1 ;  /* 0x000000ff1f1f7208 */ /* 0x000fe20000800000 */
[----:B------:R-:W-:Y:S01]  /*0aa0*/  BAR.SYNC.DEFER_BLOCKING 0x0 ;  /* 0x0000000000007b1d */ /* 0x000fe20000010000 */
[----:B------:R-:W-:Y:S01]  /*0ab0*/  FSEL R29, R29, RZ, P6 ;  /* 0x000000ff1d1d7208 */ /* 0x000fe20003000000 */
[----:B------:R-:W-:Y:S01]  /*0ac0*/  FFMA R30, R11, R19, R30 ;  /* 0x000000130b1e7223 */ /* 0x000fe2000000001e */
[----:B------:R-:W-:-:S02]  /*0ad0*/  FSEL R32, R32, RZ, P3 ;  /* 0x000000ff20207208 */ /* 0x000fc40001800000 */
[----:B------:R-:W-:-:S03]  /*0ae0*/  FSEL R12, R12, RZ, P5 ;  /* 0x000000ff0c0c7208 */ /* 0x000fc60002800000 */
[----:B------:R-:W0:Y:S01]  /*0af0*/  LDC.64 R34, c[0x0][0x238] ;  /* 0x00008e00ff227b82 */ /* 0x000e220000000a00 */
[----:B------:R-:W-:Y:S02]  /*0b00*/  FSETP.GEU.AND P4, PT, R13, RZ, PT ;  /* 0x000000ff0d00720b */ /* 0x000fe40003f8e000 */
[----:B------:R-:W-:Y:S02]  /*0b10*/  FSETP.GEU.AND P2, PT, R24, RZ, PT ;  /* 0x000000ff1800720b */ /* 0x000fe40003f4e000 */
[----:B------:R-:W-:Y:S02]  /*0b20*/  FSETP.GEU.AND P1, PT, R27, RZ, PT ;  /* 0x000000ff1b00720b */ /* 0x000fe40003f2e000 */
[----:B------:R-:W-:Y:S02]  /*0b30*/  FSETP.GEU.AND P6, PT, R26, RZ, PT ;  /* 0x000000ff1a00720b */ /* 0x000fe40003fce000 */
[----:B------:R-:W-:Y:S02]  /*0b40*/  FSETP.GEU.AND P3, PT, R14, RZ, PT ;  /* 0x000000ff0e00720b */ /* 0x000fe40003f6e000 */
[----:B------:R-:W-:-:S02]  /*0b50*/  FSETP.GEU.AND P5, PT, R6, RZ, PT ;  /* 0x000000ff0600720b */ /* 0x000fc40003fae000 */
[----:B------:R-:W-:Y:S02]  /*0b60*/  FSEL R27, R27, RZ, P1 ;  /* 0x000000ff1b1b7208 */ /* 0x000fe40000800000 */
[----:B------:R-:W-:Y:S02]  /*0b70*/  FSEL R26, R26, RZ, P6 ;  /* 0x000000ff1a1a7208 */ /* 0x000fe40003000000 */
[----:B------:R-:W-:Y:S02]  /*0b80*/  FSEL R6, R6, RZ, P5 ;  /* 0x000000ff06067208 */ /* 0x000fe40002800000 */
[----:B------:R-:W-:Y:S02]  /*0b90*/  FSEL R13, R13, RZ, P4 ;  /* 0x000000ff0d0d7208 */ /* 0x000fe40002000000 */
[----:B------:R-:W-:Y:S02]  /*0ba0*/  FSEL R14, R14, RZ, P3 ;  /* 0x000000ff0e0e7208 */ /* 0x000fe40001800000 */
[----:B------:R-:W-:-:S02]  /*0bb0*/  FSEL R24, R24, RZ, P2 ;  /* 0x000000ff18187208 */ /* 0x000fc40001000000 */
        /* <DEDUP_REMOVED lines=11> */
[----:B------:R-:W-:Y:S01]  /*0c70*/  FSEL R30, R30, RZ, P2 ;  /* 0x000000ff1e1e7208 */ /* 0x000fe20001000000 */
[----:B------:R-:W-:Y:S04]  /*0c80*/  STS [R17], R31 ;  /* 0x0000001f11007388 */ /* 0x000fe80000000800 */
[----:B------:R-:W-:Y:S04]  /*0c90*/  STS [R17+0x4], R12 ;  /* 0x0000040c11007388 */ /* 0x000fe80000000800 */
        /* <DEDUP_REMOVED lines=13> */
[----:B------:R1:W-:Y:S01]  /*0d70*/  STS [R17+0x3c], R28 ;  /* 0x00003c1c11007388 */ /* 0x0003e20000000800 */
[----:B------:R-:W-:-:S05]  /*0d80*/  LOP3.LUT R9, R4, 0xfc, RZ, 0xc0, !PT ;  /* 0x000000fc04097812 */ /* 0x000fca00078ec0ff */
[----:B------:R-:W-:-:S04]  /*0d90*/  VIADD R9, R9, UR4 ;  /* 0x0000000409097c36 */ /* 0x000fc80008000000 */
[----:B------:R-:W-:Y:S01]  /*0da0*/  IMAD R16, R20, 0x4, R9 ;  /* 0x0000000414107824 */ /* 0x000fe200078e0209 */
[----:B------:R-:W-:Y:S01]  /*0db0*/  BAR.SYNC.DEFER_BLOCKING 0x0 ;  /* 0x0000000000007b1d */ /* 0x000fe20000010000 */
[----:B------:R-:W-:Y:S01]  /*0dc0*/  SHF.R.U32.HI R18, RZ, 0x2, R4 ;  /* 0x00000002ff127819 */ /* 0x000fe20000011604 */
[----:B------:R-:W-:-:S04]  /*0dd0*/  IMAD.SHL.U32 R4, R4, 0x4, RZ ;  /* 0x0000000404047824 */ /* 0x000fc800078e00ff */
[----:B------:R-:W-:Y:S04]  /*0de0*/  LDS R8, [R16] ;  /* 0x0000000010087984 */ /* 0x000fe80000000800 */
[----:B------:R-:W-:Y:S04]  /*0df0*/  LDS R9, [R16+0x4] ;  /* 0x0000040010097984 */ /* 0x000fe80000000800 */
[----:B------:R-:W-:Y:S04]  /*0e00*/  LDS R10, [R16+0x8] ;  /* 0x00000800100a7984 */ /* 0x000fe80000000800 */
[----:B------:R2:W3:Y:S01]  /*0e10*/  LDS R11, [R16+0xc] ;  /* 0x00000c00100b7984 */ /* 0x0004e20000000800 */
[----:B------:R-:W-:-:S02]  /*0e20*/  SGXT.U32 R18, R18, 0x6 ;  /* 0x000000061212781a */ /* 0x000fc40000000000 */
[C---:B------:R-:W-:Y:S02]  /*0e30*/  LOP3.LUT R19, R20.reuse, 0x400, RZ, 0xfc, !PT ;  /* 0x0000040014137812 */ /* 0x040fe400078efcff */
[----:B------:R-:W-:Y:S02]  /*0e40*/  LOP3.LUT R3, R3, 0xc, R4, 0xf8, !PT ;  /* 0x0000000c03037812 */ /* 0x000fe400078ef804 */
[C---:B------:R-:W-:Y:S02]  /*0e50*/  LOP3.LUT R4, R20.reuse, 0x800, RZ, 0xfc, !PT ;  /* 0x0000080014047812 */ /* 0x040fe400078efcff */
[----:B-1----:R-:W-:Y:S02]  /*0e60*/  LOP3.LUT R17, R20, 0xc00, RZ, 0xfc, !PT ;  /* 0x00000c0014117812 */ /* 0x002fe400078efcff */
[----:B------:R-:W-:Y:S02]  /*0e70*/  PRMT R18, R18, 0x6540, R5 ;  /* 0x0000654012127816 */ /* 0x000fe40000000005 */
[----:B------:R-:W-:-:S02]  /*0e80*/  SHF.R.U32.HI R19, RZ, 0x2, R19 ;  /* 0x00000002ff137819 */ /* 0x000fc40000011613 */
[----:B------:R-:W-:Y:S02]  /*0e90*/  ISETP.GE.AND P4, PT, R3, 0x20, PT ;  /* 0x000000200300780c */ /* 0x000fe40003f86270 */
[----:B--2---:R-:W-:Y:S02]  /*0ea0*/  SHF.R.U32.HI R16, RZ, 0x2, R4 ;  /* 0x00000002ff107819 */ /* 0x004fe40000011604 */
[----:B------:R-:W-:Y:S01]  /*0eb0*/  SHF.R.U32.HI R17, RZ, 0x2, R17 ;  /* 0x00000002ff117819 */ /* 0x000fe20000011611 */
[----:B------:R-:W-:Y:S01]  /*0ec0*/  IMAD R3, R18, 0x20, R3 ;  /* 0x0000002012037824 */ /* 0x000fe200078e0203 */
[----:B------:R-:W-:Y:S02]  /*0ed0*/  LOP3.LUT R19, R19, 0x1fc, RZ, 0xc0, !PT ;  /* 0x000001fc13137812 */ /* 0x000fe400078ec0ff */
[----:B------:R-:W-:Y:S02]  /*0ee0*/  LOP3.LUT R16, R16, 0x2fc, RZ, 0xc0, !PT ;  /* 0x000002fc10107812 */ /* 0x000fe400078ec0ff */
[----:B------:R-:W-:Y:S01]  /*0ef0*/  LOP3.LUT R22, R17, 0x3fc, RZ, 0xc0, !PT ;  /* 0x000003fc11167812 */ /* 0x000fe200078ec0ff */
[----:B------:R-:W-:-:S02]  /*0f00*/  VIADD R19, R19, UR4 ;  /* 0x0000000413137c36 */ /* 0x000fc40008000000 */
[----:B0-----:R-:W-:-:S04]  /*0f10*/  IMAD.WIDE R4, R3, 0x4, R34 ;  /* 0x0000000403047825 */ /* 0x001fc800078e0222 */
[----:B------:R-:W-:Y:S02]  /*0f20*/  VIADD R21, R16, UR4 ;  /* 0x0000000410157c36 */ /* 0x000fe40008000000 */
[----:B------:R-:W-:Y:S02]  /*0f30*/  VIADD R23, R22, UR4 ;  /* 0x0000000416177c36 */ /* 0x000fe40008000000 */
[C---:B------:R-:W-:Y:S02]  /*0f40*/  IMAD R36, R20.reuse, 0x4, R19 ;  /* 0x0000000414247824 */ /* 0x040fe400078e0213 */
[C---:B------:R-:W-:Y:S01]  /*0f50*/  IMAD R37, R20.reuse, 0x4, R21 ;  /* 0x0000000414257824 */ /* 0x040fe200078e0215 */
[----:B---3--:R0:W-:Y:S04]  /*0f60*/  @!P4 STG.E.128 desc[UR6][R4.64], R8 ;  /* 0x000000080400c986 */ /* 0x0081e8000c101d06 */
[----:B------:R-:W-:Y:S04]  /*0f70*/  LDS R16, [R36+0x1000] ;  /* 0x0010000024107984 */ /* 0x000fe80000000800 */
[----:B------:R-:W-:Y:S04]  /*0f80*/  LDS R17, [R36+0x1004] ;  /* 0x0010040024117984 */ /* 0x000fe80000000800 */
[----:B------:R-:W-:Y:S04]  /*0f90*/  LDS R18, [R36+0x1008] ;  /* 0x0010080024127984 */ /* 0x000fe80000000800 */
[----:B------:R-:W1:Y:S01]  /*0fa0*/  LDS R19, [R36+0x100c] ;  /* 0x00100c0024137984 */ /* 0x000e620000000800 */
[----:B0-----:R-:W-:-:S03]  /*0fb0*/  IMAD R4, R20, 0x4, R23 ;  /* 0x0000000414047824 */ /* 0x001fc600078e0217 */
[----:B------:R-:W-:Y:S04]  /*0fc0*/  LDS R20, [R37+0x2000] ;  /* 0x0020000025147984 */ /* 0x000fe80000000800 */
[----:B------:R-:W-:Y:S04]  /*0fd0*/  LDS R21, [R37+0x2004] ;  /* 0x0020040025157984 */ /* 0x000fe80000000800 */
[----:B------:R-:W-:Y:S04]  /*0fe0*/  LDS R22, [R37+0x2008] ;  /* 0x0020080025167984 */ /* 0x000fe80000000800 */
[----:B------:R-:W0:Y:S04]  /*0ff0*/  LDS R23, [R37+0x200c] ;  /* 0x00200c0025177984 */ /* 0x000e280000000800 */
[----:B------:R-:W-:Y:S04]  /*1000*/  LDS R8, [R4+0x3000] ;  /* 0x0030000004087984 */ /* 0x000fe80000000800 */
[----:B------:R-:W-:Y:S04]  /*1010*/  LDS R9, [R4+0x3004] ;  /* 0x0030040004097984 */ /* 0x000fe80000000800 */
[----:B------:R-:W-:Y:S04]  /*1020*/  LDS R10, [R4+0x3008] ;  /* 0x00300800040a7984 */ /* 0x000fe80000000800 */
[----:B------:R2:W3:Y:S01]  /*1030*/  LDS R11, [R4+0x300c] ;  /* 0x00300c00040b7984 */ /* 0x0004e20000000800 */
[----:B------:R-:W-:-:S02]  /*1040*/  FSETP.GTU.AND P6, PT, R30, RZ, PT ;  /* 0x000000ff1e00720b */ /* 0x000fc40003fcc000 */
[----:B------:R-:W-:Y:S02]  /*1050*/  FSETP.GTU.AND P5, PT, R33, RZ, PT ;  /* 0x000000ff2100720b */ /* 0x000fe40003fac000 */
[----:B------:R-:W-:Y:S02]  /*1060*/  FSETP.GTU.AND P3, PT, R29, RZ, PT ;  /* 0x000000ff1d00720b */ /* 0x000fe40003f6c000 */
[----:B------:R-:W-:Y:S02]  /*1070*/  SEL R29, RZ, 0x1, P6 ;  /* 0x00000001ff1d7807 */ /* 0x000fe40003000000 */
[----:B------:R-:W-:Y:S02]  /*1080*/  FSETP.GTU.AND P6, PT, R25, RZ, PT ;  /* 0x000000ff1900720b */ /* 0x000fe40003fcc000 */
[----:B------:R-:W-:Y:S02]  /*1090*/  SEL R30, RZ, 0x1, P5 ;  /* 0x00000001ff1e7807 */ /* 0x000fe40002800000 */
[----:B------:R-:W-:-:S02]  /*10a0*/  FSETP.GTU.AND P5, PT, R26, RZ, PT ;  /* 0x000000ff1a00720b */ /* 0x000fc40003fac000 */
[----:B------:R-:W-:Y:S02]  /*10b0*/  FSETP.GTU.AND P2, PT, R31, RZ, PT ;  /* 0x000000ff1f00720b */ /* 0x000fe40003f4c000 */
[----:B------:R-:W-:Y:S02]  /*10c0*/  SEL R31, RZ, 0x1, P6 ;  /* 0x00000001ff1f7807 */ /* 0x000fe40003000000 */
[----:B------:R-:W-:Y:S02]  /*10d0*/  FSETP.GTU.AND P6, PT, R27, RZ, PT ;  /* 0x000000ff1b00720b */ /* 0x000fe40003fcc000 */
[----:B------:R-:W-:Y:S02]  /*10e0*/  SEL R26, RZ, 0x1, P5 ;  /* 0x00000001ff1a7807 */ /* 0x000fe40002800000 */
[----:B------:R-:W-:Y:S02]  /*10f0*/  FSETP.GTU.AND P5, PT, R12, RZ, PT ;  /* 0x000000ff0c00720b */ /* 0x000fe40003fac000 */
[----:B------:R-:W-:-:S02]  /*1100*/  SEL R12, RZ, 0x1, P6 ;  /* 0x00000001ff0c7807 */ /* 0x000fc40003000000 */
[----:B------:R-:W-:Y:S02]  /*1110*/  FSETP.GTU.AND P6, PT, R13, RZ, PT ;  /* 0x000000ff0d00720b */ /* 0x000fe40003fcc000 */
[----:B------:R-:W-:Y:S02]  /*1120*/  SEL R13, RZ, 0x1, P5 ;  /* 0x00000001ff0d7807 */ /* 0x000fe40002800000 */
[----:B------:R-:W-:Y:S01]  /*1130*/  FSETP.GTU.AND P5, PT, R24, RZ, PT ;  /* 0x000000ff1800720b */ /* 0x000fe20003fac000 */
[----:B------:R-:W4:Y:S01]  /*1140*/  S2R R25, SR_TID.X ;  /* 0x0000000000197919 */ /* 0x000f220000002100 */
[----:B------:R-:W-:Y:S01]  /*1150*/  SEL R24, RZ, 0x1, P2 ;  /* 0x00000001ff187807 */ /* 0x000fe20001000000 */
[C---:B------:R-:W-:Y:S01]  /*1160*/  VIADD R5, R3.reuse, 0x800 ;  /* 0x0000080003057836 */ /* 0x040fe20000000000 */
[----:B------:R-:W-:Y:S01]  /*1170*/  FSETP.GTU.AND P2, PT, R6, RZ, PT ;  /* 0x000000ff0600720b */ /* 0x000fe20003f4c000 */
[C---:B------:R-:W-:Y:S01]  /*1180*/  VIADD R27, R3.reuse, 0x1000 ;  /* 0x00001000031b7836 */ /* 0x040fe20000000000 */
[----:B------:R-:W-:Y:S01]  /*1190*/  FSETP.GTU.AND P1, PT, R32, RZ, PT ;  /* 0x000000ff2000720b */ /* 0x000fe20003f2c000 */
[----:B------:R-:W-:Y:S01]  /*11a0*/  VIADD R33, R3, 0x1800 ;  /* 0x0000180003217836 */ /* 0x000fe20000000000 */
[----:B------:R-:W-:Y:S01]  /*11b0*/  SEL R32, RZ, 0x1fffe, P2 ;  /* 0x0001fffeff207807 */ /* 0x000fe20001000000 */
[----:B--2---:R-:W-:Y:S01]  /*11c0*/  IMAD.WIDE R4, R5, 0x4, R34 ;  /* 0x0000000405047825 */ /* 0x004fe200078e0222 */
[----:B------:R-:W-:-:S02]  /*11d0*/  SEL R3, RZ, 0x1, P2 ;  /* 0x00000001ff037807 */ /* 0x000fc40001000000 */
[----:B------:R-:W-:Y:S02]  /*11e0*/  SEL R6, RZ, 0x1, P3 ;  /* 0x00000001ff067807 */ /* 0x000fe40001800000 */
[----:B------:R-:W-:Y:S02]  /*11f0*/  FSETP.GTU.AND P2, PT, R15, RZ, PT ;  /* 0x000000ff0f00720b */ /* 0x000fe40003f4c000 */
[----:B------:R-:W-:Y:S01]  /*1200*/  FSETP.GTU.AND P3, PT, R14, RZ, PT ;  /* 0x000000ff0e00720b */ /* 0x000fe20003f6c000 */
[--C-:B------:R-:W-:Y:S01]  /*1210*/  IMAD.WIDE R14, R27, 0x4, R34.reuse ;  /* 0x000000041b0e7825 */ /* 0x100fe200078e0222 */
[----:B-1----:R1:W-:Y:S03]  /*1220*/  @!P4 STG.E.128 desc[UR6][R4.64], R16 ;  /* 0x000000100400c986 */ /* 0x0023e6000c101d06 */
[----:B------:R-:W-:Y:S01]  /*1230*/  IMAD.WIDE R34, R33, 0x4, R34 ;  /* 0x0000000421227825 */ /* 0x000fe200078e0222 */
[----:B0-----:R-:W-:Y:S04]  /*1240*/  @!P4 STG.E.128 desc[UR6][R14.64], R20 ;  /* 0x000000140e00c986 */ /* 0x001fe8000c101d06 */
[----:B---3--:R0:W-:Y:S01]  /*1250*/  @!P4 STG.E.128 desc[UR6][R34.64], R8 ;  /* 0x000000082200c986 */ /* 0x0081e2000c101d06 */
[----:B------:R-:W-:-:S02]  /*1260*/  SEL R27, RZ, 0x1fffe, P2 ;  /* 0x0001fffeff1b7807 */ /* 0x000fc40001000000 */
[----:B-1----:R-:W-:Y:S01]  /*1270*/  SEL R16, RZ, 0x1, P2 ;  /* 0x00000001ff107807 */ /* 0x002fe20001000000 */
[----:B------:R-:W-:Y:S01]  /*1280*/  BAR.SYNC.DEFER_BLOCKING 0x0 ;  /* 0x0000000000007b1d */ /* 0x000fe20000010000 */
[----:B------:R-:W-:-:S04]  /*1290*/  FSETP.GTU.AND P2, PT, R7, RZ, PT ;  /* 0x000000ff0700720b */ /* 0x000fc80003f4c000 */
[----:B------:R-:W-:Y:S01]  /*12a0*/  SEL R4, RZ, 0x1fffe, P2 ;  /* 0x0001fffeff047807 */ /* 0x000fe20001000000 */
[----:B------:R-:W-:Y:S01]  /*12b0*/  IMAD.IADD R31, R31, 0x1, R32 ;  /* 0x000000011f1f7824 */ /* 0x000fe200078e0220 */
[----:B----4-:R-:W-:Y:S01]  /*12c0*/  LOP3.LUT R18, R25, 0xff, RZ, 0xc0, !PT ;  /* 0x000000ff19127812 */ /* 0x010fe200078ec0ff */
[----:B------:R-:W-:Y:S01]  /*12d0*/  IMAD.IADD R27, R30, 0x1, R27 ;  /* 0x000000011e1b7824 */ /* 0x000fe200078e021b */
[----:B------:R-:W-:Y:S01]  /*12e0*/  FSETP.GTU.AND P4, PT, R28, RZ, PT ;  /* 0x000000ff1c00720b */ /* 0x000fe20003f8c000 */
[----:B------:R-:W-:Y:S01]  /*12f0*/  IMAD.IADD R4, R29, 0x1, R4 ;  /* 0x000000011d047824 */ /* 0x000fe200078e0204 */
[----:B------:R-:W-:Y:S02]  /*1300*/  SEL R7, RZ, 0x1, P1 ;  /* 0x00000001ff077807 */ /* 0x000fe40000800000 */
[----:B0-----:R-:W-:Y:S02]  /*1310*/  SEL R8, RZ, 0x1, P2 ;  /* 0x00000001ff087807 */ /* 0x001fe40001000000 */
[----:B------:R-:W-:-:S02]  /*1320*/  SEL R9, RZ, 0x1, P6 ;  /* 0x00000001ff097807 */ /* 0x000fc40003000000 */
[----:B------:R-:W-:Y:S02]  /*1330*/  SEL R5, RZ, 0x1, P3 ;  /* 0x00000001ff057807 */ /* 0x000fe40001800000 */
[----:B------:R-:W-:Y:S02]  /*1340*/  LOP3.LUT R31, R31, 0x1, RZ, 0xc0, !PT ;  /* 0x000000011f1f7812 */ /* 0x000fe400078ec0ff */
[----:B------:R-:W-:Y:S02]  /*1350*/  LOP3.LUT R27, R27, 0x1, RZ, 0xc0, !PT ;  /* 0x000000011b1b7812 */ /* 0x000fe400078ec0ff */
[----:B------:R-:W-:Y:S01]  /*1360*/  LOP3.LUT R10, R4, 0x1, RZ, 0xc0, !PT ;  /* 0x00000001040a7812 */ /* 0x000fe200078ec0ff */
[----:B------:R0:W-:Y:S01]  /*1370*/  STS.U8 [R18+UR4+0x220], R3 ;  /* 0x0002200312007988 */ /* 0x0001e20008000004 */
[----:B------:R-:W-:-:S03]  /*1380*/  SEL R11, RZ, 0x1, P4 ;  /* 0x00000001ff0b7807 */ /* 0x000fc60002000000 */
[----:B------:R-:W-:Y:S01]  /*1390*/  STS.U8 [R18+UR4], R24 ;  /* 0x0000001812007988 */ /* 0x000fe20008000004 */
[----:B0-----:R-:W-:-:S03]  /*13a0*/  SEL R3, RZ, 0x1, P5 ;  /* 0x00000001ff037807 */ /* 0x001fc60002800000 */
[----:B------:R-:W-:Y:S04]  /*13b0*/  STS.U8 [R18+UR4+0x110], R13 ;  /* 0x0001100d12007988 */ /* 0x000fe80008000004 */
        /* <DEDUP_REMOVED lines=12> */
[----:B------:R-:W-:Y:S01]  /*1480*/  STS.U8 [R18+UR4+0xff0], R11 ;  /* 0x000ff00b12007988 */ /* 0x000fe20008000004 */
[----:B------:R-:W-:Y:S06]  /*1490*/  BAR.SYNC.DEFER_BLOCKING 0x0 ;  /* 0x0000000000007b1d */ /* 0x000fec0000010000 */
[----:B------:R-:W0:Y:S01]  /*14a0*/  LDS.128 R4, [R2+UR4] ;  /* 0x0000000402047984 */ /* 0x000e220008000c00 */
[----:B------:R-:W-:Y:S01]  /*14b0*/  ULDC.64 UR4, c[0x0][0x240] ;  /* 0x0000900000047ab9 */ /* 0x000fe20000000a00 */
[----:B0-----:R-:W-:-:S02]  /*14c0*/  PRMT R9, R4, 0x7772, RZ ;  /* 0x0000777204097816 */ /* 0x001fc400000000ff */
[----:B------:R-:W-:Y:S02]  /*14d0*/  PRMT R12, R4, 0x7771, RZ ;  /* 0x00007771040c7816 */ /* 0x000fe400000000ff */
[----:B------:R-:W-:Y:S02]  /*14e0*/  PRMT R11, R6, 0x7772, RZ ;  /* 0x00007772060b7816 */ /* 0x000fe400000000ff */
[----:B------:R-:W-:Y:S02]  /*14f0*/  PRMT R9, R12, 0x5410, R9 ;  /* 0x000054100c097816 */ /* 0x000fe40000000009 */
[----:B------:R-:W-:Y:S02]  /*1500*/  PRMT R2, R6, 0x7771, RZ ;  /* 0x0000777106027816 */ /* 0x000fe400000000ff */
[C---:B------:R-:W-:Y:S02]  /*1510*/  PRMT R14, R7.reuse, 0x7772, RZ ;  /* 0x00007772070e7816 */ /* 0x040fe400000000ff */
[----:B------:R-:W-:-:S02]  /*1520*/  PRMT R15, R7, 0x7771, RZ ;  /* 0x00007771070f7816 */ /* 0x000fc400000000ff */
[----:B------:R-:W-:Y:S02]  /*1530*/  PRMT R8, R4, 0x7770, RZ ;  /* 0x0000777004087816 */ /* 0x000fe400000000ff */
[----:B------:R-:W-:Y:S02]  /*1540*/  LOP3.LUT R9, R9, 0x10001, RZ, 0xc0, !PT ;  /* 0x0001000109097812 */ /* 0x000fe400078ec0ff */
[----:B------:R-:W-:Y:S02]  /*1550*/  PRMT R11, R2, 0x5410, R11 ;  /* 0x00005410020b7816 */ /* 0x000fe4000000000b */
[----:B------:R-:W-:Y:S02]  /*1560*/  PRMT R14, R15, 0x5410, R14 ;  /* 0x000054100f0e7816 */ /* 0x000fe4000000000e */
[----:B------:R-:W-:Y:S02]  /*1570*/  SHF.R.U32.HI R16, RZ, 0x18, R4 ;  /* 0x00000018ff107819 */ /* 0x000fe40000011604 */
[----:B------:R-:W-:-:S02]  /*1580*/  LOP3.LUT R17, R8, 0x1, RZ, 0xc0, !PT ;  /* 0x0000000108117812 */ /* 0x000fc400078ec0ff */
[C---:B------:R-:W-:Y:S02]  /*1590*/  PRMT R4, R5.reuse, 0x7772, RZ ;  /* 0x0000777205047816 */ /* 0x040fe400000000ff */
[----:B------:R-:W-:Y:S02]  /*15a0*/  PRMT R13, R5, 0x7771, RZ ;  /* 0x00007771050d7816 */ /* 0x000fe400000000ff */
[----:B------:R-:W-:Y:S02]  /*15b0*/  LOP3.LUT R8, R9, 0xffff, RZ, 0xc0, !PT ;  /* 0x0000ffff09087812 */ /* 0x000fe400078ec0ff */
[----:B------:R-:W-:Y:S02]  /*15c0*/  PRMT R10, R6, 0x7770, RZ ;  /* 0x00007770060a7816 */ /* 0x000fe400000000ff */
[----:B------:R-:W-:Y:S02]  /*15d0*/  PRMT R12, R7, 0x7770, RZ ;  /* 0x00007770070c7816 */ /* 0x000fe400000000ff */
[----:B------:R-:W-:-:S02]  /*15e0*/  PRMT R3, R5, 0x7770, RZ ;  /* 0x0000777005037816 */ /* 0x000fc400000000ff */
[----:B------:R-:W-:Y:S02]  /*15f0*/  LOP3.LUT R11, R11, 0x10001, RZ, 0xc0, !PT ;  /* 0x000100010b0b7812 */ /* 0x000fe400078ec0ff */
[----:B------:R-:W-:Y:S02]  /*1600*/  LOP3.LUT R14, R14, 0x10001, RZ, 0xc0, !PT ;  /* 0x000100010e0e7812 */ /* 0x000fe400078ec0ff */
[----:B------:R-:W-:Y:S02]  /*1610*/  PRMT R4, R13, 0x5410, R4 ;  /* 0x000054100d047816 */ /* 0x000fe40000000004 */
[----:B------:R-:W-:Y:S02]  /*1620*/  PRMT R2, R17, 0x3340, R8 ;  /* 0x0000334011027816 */ /* 0x000fe40000000008 */
[----:B------:R-:W-:Y:S02]  /*1630*/  SGXT.U32 R8, R16, 0x1 ;  /* 0x000000011008781a */ /* 0x000fe40000000000 */
[----:B------:R-:W-:-:S02]  /*1640*/  LOP3.LUT R13, R10, 0x1, RZ, 0xc0, !PT ;  /* 0x000000010a0d7812 */ /* 0x000fc400078ec0ff */
[----:B------:R-:W-:Y:S02]  /*1650*/  LOP3.LUT R17, R12, 0x1, RZ, 0xc0, !PT ;  /* 0x000000010c117812 */ /* 0x000fe400078ec0ff */
[----:B------:R-:W-:Y:S02]  /*1660*/  LOP3.LUT R16, R3, 0x1, RZ, 0xc0, !PT ;  /* 0x0000000103107812 */ /* 0x000fe400078ec0ff */
[----:B------:R-:W-:Y:S02]  /*1670*/  LOP3.LUT R10, R11, 0xffff, RZ, 0xc0, !PT ;  /* 0x0000ffff0b0a7812 */ /* 0x000fe400078ec0ff */
[----:B------:R-:W-:Y:S02]  /*1680*/  LOP3.LUT R12, R14, 0xffff, RZ, 0xc0, !PT ;  /* 0x0000ffff0e0c7812 */ /* 0x000fe400078ec0ff */
[----:B------:R-:W-:Y:S02]  /*1690*/  SHF.R.U32.HI R7, RZ, 0x18, R7 ;  /* 0x00000018ff077819 */ /* 0x000fe40000011607 */
[----:B------:R-:W-:-:S02]  /*16a0*/  PRMT R3, R9, 0x7732, RZ ;  /* 0x0000773209037816 */ /* 0x000fc400000000ff */
[----:B------:R-:W-:Y:S02]  /*16b0*/  PRMT R14, R14, 0x7732, RZ ;  /* 0x000077320e0e7816 */ /* 0x000fe400000000ff */
[----:B------:R-:W-:Y:S02]  /*16c0*/  SHF.R.U32.HI R5, RZ, 0x18, R5 ;  /* 0x00000018ff057819 */ /* 0x000fe40000011605 */
[----:B------:R-:W-:Y:S02]  /*16d0*/  SHF.R.U32.HI R6, RZ, 0x18, R6 ;  /* 0x00000018ff067819 */ /* 0x000fe40000011606 */
[----:B------:R-:W-:Y:S02]  /*16e0*/  LOP3.LUT R4, R4, 0x10001, RZ, 0xc0, !PT ;  /* 0x0001000104047812 */ /* 0x000fe400078ec0ff */
[----:B------:R-:W-:Y:S02]  /*16f0*/  PRMT R15, R13, 0x3340, R10 ;  /* 0x000033400d0f7816 */ /* 0x000fe4000000000a */
[----:B------:R-:W-:-:S02]  /*1700*/  PRMT R3, R3, 0x3340, R8 ;  /* 0x0000334003037816 */ /* 0x000fc40000000008 */
[----:B------:R-:W-:Y:S01]  /*1710*/  SGXT.U32 R10, R7, 0x1 ;  /* 0x00000001070a781a */ /* 0x000fe20000000000 */
[----:B------:R-:W-:Y:S01]  /*1720*/  IMAD.MOV.U32 R7, RZ, RZ, R14 ;  /* 0x000000ffff077224 */ /* 0x000fe200078e000e */
[----:B------:R-:W-:Y:S02]  /*1730*/  LOP3.LUT R9, R4, 0xffff, RZ, 0xc0, !PT ;  /* 0x0000ffff04097812 */ /* 0x000fe400078ec0ff */
[----:B------:R-:W-:Y:S02]  /*1740*/  SGXT.U32 R8, R5, 0x1 ;  /* 0x000000010508781a */ /* 0x000fe40000000000 */
[----:B------:R-:W-:Y:S02]  /*1750*/  SGXT.U32 R13, R6, 0x1 ;  /* 0x00000001060d781a */ /* 0x000fe40000000000 */
[----:B------:R-:W-:Y:S02]  /*1760*/  PRMT R5, R4, 0x7732, RZ ;  /* 0x0000773204057816 */ /* 0x000fe400000000ff */
[----:B------:R-:W-:-:S02]  /*1770*/  PRMT R6, R11, 0x7732, RZ ;  /* 0x000077320b067816 */ /* 0x000fc400000000ff */
[----:B------:R-:W-:Y:S02]  /*1780*/  IADD3 R4, P1, R0, UR4, RZ ;  /* 0x0000000400047c10 */ /* 0x000fe4000ff3e0ff */
[----:B------:R-:W-:Y:S02]  /*1790*/  PRMT R16, R16, 0x3340, R9 ;  /* 0x0000334010107816 */ /* 0x000fe40000000009 */
[----:B------:R-:W-:Y:S02]  /*17a0*/  PRMT R12, R17, 0x3340, R12 ;  /* 0x00003340110c7816 */ /* 0x000fe4000000000c */
[----:B------:R-:W-:Y:S02]  /*17b0*/  PRMT R9, R5, 0x3340, R8 ;  /* 0x0000334005097816 */ /* 0x000fe40000000008 */
[----:B------:R-:W-:Y:S02]  /*17c0*/  PRMT R6, R6, 0x3340, R13 ;  /* 0x0000334006067816 */ /* 0x000fe4000000000d */
[----:B------:R-:W-:-:S02]  /*17d0*/  PRMT R7, R7, 0x3340, R10 ;  /* 0x0000334007077816 */ /* 0x000fc4000000000a */
[----:B------:R-:W-:Y:S02]  /*17e0*/  LEA.HI.X.SX32 R5, R0, UR5, 0x1, P1 ;  /* 0x0000000500057c11 */ /* 0x000fe400088f0eff */
[----:B------:R-:W-:Y:S02]  /*17f0*/  PRMT R8, R2, 0x5410, R3 ;  /* 0x0000541002087816 */ /* 0x000fe40000000003 */
[----:B------:R-:W-:Y:S02]  /*1800*/  PRMT R9, R16, 0x5410, R9 ;  /* 0x0000541010097816 */ /* 0x000fe40000000009 */
[----:B------:R-:W-:Y:S02]  /*1810*/  PRMT R10, R15, 0x5410, R6 ;  /* 0x000054100f0a7816 */ /* 0x000fe40000000006 */
[----:B------:R-:W-:Y:S01]  /*1820*/  PRMT R11, R12, 0x5410, R7 ;  /* 0x000054100c0b7816 */ /* 0x000fe20000000007 */
[----:B------:R-:W-:Y:S06]  /*1830*/  @P0 EXIT ;  /* 0x000000000000094d */ /* 0x000fec0003800000 */
[----:B------:R-:W-:Y:S01]  /*1840*/  STG.E.128 desc[UR6][R4.64], R8 ;  /* 0x0000000804007986 */ /* 0x000fe2000c101d06 */
[----:B------:R-:W-:Y:S05]  /*1850*/  EXIT ;  /* 0x000000000000794d */ /* 0x000fea0003800000 */
.L_x_0:
[----:B------:R-:W-:-:S00]  /*1860*/  BRA `(.L_x_0) ;  /* 0xfffffffc00fc7947 */ /* 0x000fc0000383ffff */
[----:B------:R-:W-:-:S00]  /*1870*/  NOP ;  /* 0x0000000000007918 */ /* 0x000fc00000000000 */
        /* <DEDUP_REMOVED lines=8> */
.L_x_1:


//--------------------- .nv.global.init           --------------------------
	.section	.nv.global.init,"aw",@progbits
.nv.global.init:
	.type		_$_str,@object
	.size		_$_str,(_$_str_$_2 - _$_str)
_$_str:
        /*0000*/ 	.byte	0x5f, 0x5f, 0x43, 0x55, 0x44, 0x41, 0x5f, 0x46, 0x54, 0x5a, 0x00
	.type		_$_str_$_2,@object
	.size		_$_str_$_2,(.L_1 - _$_str_$_2)
_$_str_$_2:
        /*000b*/ 	.byte	0x5f, 0x5f, 0x43, 0x55, 0x44, 0x41, 0x5f, 0x50, 0x52, 0x45, 0x43, 0x5f, 0x53, 0x51, 0x52, 0x54
        /*001b*/ 	.byte	0x00
.L_1:


//--------------------- .nv.shared.triton_poi_fused__native_batch_norm_legit_no_training_relu_threshold_backward_26 --------------------------
	.section	.nv.shared.triton_poi_fused__native_batch_norm_legit_no_training_relu_threshold_backward_26,"aw",@nobits
	.sectionflags	@""
	.align	16
	.zero		1024


//--------------------- .nv.constant0.triton_poi_fused__native_batch_norm_legit_no_training_relu_threshold_backward_26 --------------------------
	.section	.nv.constant0.triton_poi_fused__native_batch_norm_legit_no_training_relu_threshold_backward_26,"a",@progbits
	.sectionflags	@""
	.align	4
.nv.constant0.triton_poi_fused__native_batch_norm_legit_no_training_relu_threshold_backward_26:
	.zero		592
